//
// Generated by NVIDIA NVVM Compiler
//
// Compiler Build ID: CL-36424714
// Cuda compilation tools, release 13.0, V13.0.88
// Based on NVVM 20.0.0
//

.version 9.0
.target sm_100
.address_size 64

	// .globl	_Z8encrypt1PcS_i

.visible .entry _Z8encrypt1PcS_i(
	.param .u64 .ptr .align 1 _Z8encrypt1PcS_i_param_0,
	.param .u64 .ptr .align 1 _Z8encrypt1PcS_i_param_1,
	.param .u32 _Z8encrypt1PcS_i_param_2
)
{
	.reg .pred 	%p<3>;
	.reg .b16 	%rs<4>;
	.reg .b32 	%r<6>;
	.reg .b64 	%rd<8>;

	ld.param.u64 	%rd1, [_Z8encrypt1PcS_i_param_0];
	ld.param.u64 	%rd2, [_Z8encrypt1PcS_i_param_1];
	ld.param.u32 	%r2, [_Z8encrypt1PcS_i_param_2];
	mov.u32 	%r3, %tid.x;
	mov.u32 	%r4, %ctaid.x;
	mov.u32 	%r5, %ntid.x;
	mad.lo.s32 	%r1, %r4, %r5, %r3;
	setp.ge.s32 	%p1, %r1, %r2;
	@%p1 bra 	$L__BB0_2;
	cvta.to.global.u64 	%rd3, %rd1;
	cvta.to.global.u64 	%rd4, %rd2;
	cvt.s64.s32 	%rd5, %r1;
	add.s64 	%rd6, %rd3, %rd5;
	ld.global.u8 	%rs1, [%rd6];
	setp.eq.s16 	%p2, %rs1, 122;
	add.s16 	%rs2, %rs1, 1;
	selp.b16 	%rs3, 97, %rs2, %p2;
	add.s64 	%rd7, %rd4, %rd5;
	st.global.u8 	[%rd7], %rs3;
$L__BB0_2:
	ret;

}
	// .globl	_Z8encrypt2PcS_i
.visible .entry _Z8encrypt2PcS_i(
	.param .u64 .ptr .align 1 _Z8encrypt2PcS_i_param_0,
	.param .u64 .ptr .align 1 _Z8encrypt2PcS_i_param_1,
	.param .u32 _Z8encrypt2PcS_i_param_2
)
{
	.reg .pred 	%p<3>;
	.reg .b16 	%rs<7>;
	.reg .b32 	%r<6>;
	.reg .b64 	%rd<8>;

	ld.param.u64 	%rd1, [_Z8encrypt2PcS_i_param_0];
	ld.param.u64 	%rd2, [_Z8encrypt2PcS_i_param_1];
	ld.param.u32 	%r2, [_Z8encrypt2PcS_i_param_2];
	mov.u32 	%r3, %tid.x;
	mov.u32 	%r4, %ctaid.x;
	mov.u32 	%r5, %ntid.x;
	mad.lo.s32 	%r1, %r4, %r5, %r3;
	setp.ge.s32 	%p1, %r1, %r2;
	@%p1 bra 	$L__BB1_2;
	cvta.to.global.u64 	%rd3, %rd1;
	cvta.to.global.u64 	%rd4, %rd2;
	cvt.s64.s32 	%rd5, %r1;
	add.s64 	%rd6, %rd3, %rd5;
	ld.global.u8 	%rs1, [%rd6];
	cvt.u16.u32 	%rs2, %r1;
	add.s16 	%rs3, %rs1, %rs2;
	cvt.s16.s8 	%rs4, %rs3;
	setp.gt.s16 	%p2, %rs4, 122;
	add.s16 	%rs5, %rs3, -26;
	selp.b16 	%rs6, %rs5, %rs3, %p2;
	add.s64 	%rd7, %rd4, %rd5;
	st.global.u8 	[%rd7], %rs6;
$L__BB1_2:
	ret;

}
	// .globl	_Z8decrypt1PcS_i
.visible .entry _Z8decrypt1PcS_i(
	.param .u64 .ptr .align 1 _Z8decrypt1PcS_i_param_0,
	.param .u64 .ptr .align 1 _Z8decrypt1PcS_i_param_1,
	.param .u32 _Z8decrypt1PcS_i_param_2
)
{
	.reg .pred 	%p<3>;
	.reg .b16 	%rs<4>;
	.reg .b32 	%r<6>;
	.reg .b64 	%rd<8>;

	ld.param.u64 	%rd1, [_Z8decrypt1PcS_i_param_0];
	ld.param.u64 	%rd2, [_Z8decrypt1PcS_i_param_1];
	ld.param.u32 	%r2, [_Z8decrypt1PcS_i_param_2];
	mov.u32 	%r3, %tid.x;
	mov.u32 	%r4, %ctaid.x;
	mov.u32 	%r5, %ntid.x;
	mad.lo.s32 	%r1, %r4, %r5, %r3;
	setp.ge.s32 	%p1, %r1, %r2;
	@%p1 bra 	$L__BB2_2;
	cvta.to.global.u64 	%rd3, %rd1;
	cvta.to.global.u64 	%rd4, %rd2;
	cvt.s64.s32 	%rd5, %r1;
	add.s64 	%rd6, %rd3, %rd5;
	ld.global.u8 	%rs1, [%rd6];
	setp.eq.s16 	%p2, %rs1, 97;
	add.s16 	%rs2, %rs1, -1;
	selp.b16 	%rs3, 122, %rs2, %p2;
	add.s64 	%rd7, %rd4, %rd5;
	st.global.u8 	[%rd7], %rs3;
$L__BB2_2:
	ret;

}
	// .globl	_Z8decrypt2PcS_i
.visible .entry _Z8decrypt2PcS_i(
	.param .u64 .ptr .align 1 _Z8decrypt2PcS_i_param_0,
	.param .u64 .ptr .align 1 _Z8decrypt2PcS_i_param_1,
	.param .u32 _Z8decrypt2PcS_i_param_2
)
{
	.reg .pred 	%p<3>;
	.reg .b16 	%rs<7>;
	.reg .b32 	%r<6>;
	.reg .b64 	%rd<8>;

	ld.param.u64 	%rd1, [_Z8decrypt2PcS_i_param_0];
	ld.param.u64 	%rd2, [_Z8decrypt2PcS_i_param_1];
	ld.param.u32 	%r2, [_Z8decrypt2PcS_i_param_2];
	mov.u32 	%r3, %tid.x;
	mov.u32 	%r4, %ctaid.x;
	mov.u32 	%r5, %ntid.x;
	mad.lo.s32 	%r1, %r4, %r5, %r3;
	setp.ge.s32 	%p1, %r1, %r2;
	@%p1 bra 	$L__BB3_2;
	cvta.to.global.u64 	%rd3, %rd1;
	cvta.to.global.u64 	%rd4, %rd2;
	cvt.s64.s32 	%rd5, %r1;
	add.s64 	%rd6, %rd3, %rd5;
	ld.global.u8 	%rs1, [%rd6];
	cvt.u16.u32 	%rs2, %r1;
	sub.s16 	%rs3, %rs1, %rs2;
	cvt.s16.s8 	%rs4, %rs3;
	setp.lt.s16 	%p2, %rs4, 97;
	add.s16 	%rs5, %rs3, 26;
	selp.b16 	%rs6, %rs5, %rs3, %p2;
	add.s64 	%rd7, %rd4, %rd5;
	st.global.u8 	[%rd7], %rs6;
$L__BB3_2:
	ret;

}


// ===== COMPILED SASS (sm_100) =====

	.target	sm_100

	.elftype	@"ET_EXEC"


//--------------------- .note.nv.tkinfo           --------------------------
	.section	.note.nv.tkinfo,"",@"SHT_NOTE"
	.sectionflags	@"SHF_NOTE_NV_TKINFO"
	.tkinfo
        /*0018*/ 	.word	0x00000002
        /*0030*/ 	.string	""
        /*0030*/ 	.string	"ptxas"
        /*0030*/ 	.string	"Cuda compilation tools, release 13.0, V13.0.88"
        /*0030*/ 	.string	"Build cuda_13.0.r13.0/compiler.36424714_0"
        /*0030*/ 	.string	"-arch sm_100 -m 64 "



//--------------------- .note.nv.cuinfo           --------------------------
	.section	.note.nv.cuinfo,"",@"SHT_NOTE"
	.sectionflags	@"SHF_NOTE_NV_CUINFO"
        /*0018*/ 	.short	0x0002
        /*001a*/ 	.short	0x0064
        /*001c*/ 	.short	0x0082
	.zero		2


//--------------------- .nv.info                  --------------------------
	.section	.nv.info,"",@"SHT_CUDA_INFO"
	.align	4


	//----- nvinfo : EIATTR_REGCOUNT
	.align		4
        /*0000*/ 	.byte	0x04, 0x2f
        /*0002*/ 	.short	(.L_1 - .L_0)
	.align		4
.L_0:
        /*0004*/ 	.word	index@(_Z8encrypt1PcS_i)
        /*0008*/ 	.word	0x0000000a


	//----- nvinfo : EIATTR_FRAME_SIZE
	.align		4
.L_1:
        /*000c*/ 	.byte	0x04, 0x11
        /*000e*/ 	.short	(.L_3 - .L_2)
	.align		4
.L_2:
        /*0010*/ 	.word	index@(_Z8encrypt1PcS_i)
        /*0014*/ 	.word	0x00000000


	//----- nvinfo : EIATTR_REGCOUNT
	.align		4
.L_3:
        /*0018*/ 	.byte	0x04, 0x2f
        /*001a*/ 	.short	(.L_5 - .L_4)
	.align		4
.L_4:
        /*001c*/ 	.word	index@(_Z8encrypt2PcS_i)
        /*0020*/ 	.word	0x0000000a


	//----- nvinfo : EIATTR_FRAME_SIZE
	.align		4
.L_5:
        /*0024*/ 	.byte	0x04, 0x11
        /*0026*/ 	.short	(.L_7 - .L_6)
	.align		4
.L_6:
        /*0028*/ 	.word	index@(_Z8encrypt2PcS_i)
        /*002c*/ 	.word	0x00000000


	//----- nvinfo : EIATTR_REGCOUNT
	.align		4
.L_7:
        /*0030*/ 	.byte	0x04, 0x2f
        /*0032*/ 	.short	(.L_9 - .L_8)
	.align		4
.L_8:
        /*0034*/ 	.word	index@(_Z8decrypt1PcS_i)
        /*0038*/ 	.word	0x0000000a


	//----- nvinfo : EIATTR_FRAME_SIZE
	.align		4
.L_9:
        /*003c*/ 	.byte	0x04, 0x11
        /*003e*/ 	.short	(.L_11 - .L_10)
	.align		4
.L_10:
        /*0040*/ 	.word	index@(_Z8decrypt1PcS_i)
        /*0044*/ 	.word	0x00000000


	//----- nvinfo : EIATTR_REGCOUNT
	.align		4
.L_11:
        /*0048*/ 	.byte	0x04, 0x2f
        /*004a*/ 	.short	(.L_13 - .L_12)
	.align		4
.L_12:
        /*004c*/ 	.word	index@(_Z8decrypt2PcS_i)
        /*0050*/ 	.word	0x0000000a


	//----- nvinfo : EIATTR_FRAME_SIZE
	.align		4
.L_13:
        /*0054*/ 	.byte	0x04, 0x11
        /*0056*/ 	.short	(.L_15 - .L_14)
	.align		4
.L_14:
        /*0058*/ 	.word	index@(_Z8decrypt2PcS_i)
        /*005c*/ 	.word	0x00000000


	//----- nvinfo : EIATTR_MIN_STACK_SIZE
	.align		4
.L_15:
        /*0060*/ 	.byte	0x04, 0x12
        /*0062*/ 	.short	(.L_17 - .L_16)
	.align		4
.L_16:
        /*0064*/ 	.word	index@(_Z8decrypt2PcS_i)
        /*0068*/ 	.word	0x00000000


	//----- nvinfo : EIATTR_MIN_STACK_SIZE
	.align		4
.L_17:
        /*006c*/ 	.byte	0x04, 0x12
        /*006e*/ 	.short	(.L_19 - .L_18)
	.align		4
.L_18:
        /*0070*/ 	.word	index@(_Z8decrypt1PcS_i)
        /*0074*/ 	.word	0x00000000


	//----- nvinfo : EIATTR_MIN_STACK_SIZE
	.align		4
.L_19:
        /*0078*/ 	.byte	0x04, 0x12
        /*007a*/ 	.short	(.L_21 - .L_20)
	.align		4
.L_20:
        /*007c*/ 	.word	index@(_Z8encrypt2PcS_i)
        /*0080*/ 	.word	0x00000000


	//----- nvinfo : EIATTR_MIN_STACK_SIZE
	.align		4
.L_21:
        /*0084*/ 	.byte	0x04, 0x12
        /*0086*/ 	.short	(.L_23 - .L_22)
	.align		4
.L_22:
        /*0088*/ 	.word	index@(_Z8encrypt1PcS_i)
        /*008c*/ 	.word	0x00000000
.L_23:


//--------------------- .nv.compat                --------------------------
	.section	.nv.compat,"",@"SHT_CUDA_COMPAT_INFO"
	.align	4
        /*0000*/ 	.byte	0x02, 0x09, 0x00, 0x00, 0x02, 0x02, 0x01, 0x00, 0x02, 0x05, 0x05, 0x00, 0x03, 0x07, 0x01, 0x01
        /*0010*/ 	.byte	0x02, 0x03, 0x00, 0x00, 0x02, 0x06, 0x01, 0x00, 0x04, 0x0b, 0x08, 0x00, 0x09, 0x00, 0x00, 0x00
        /*0020*/ 	.byte	0x00, 0x00, 0x00, 0x00


//--------------------- .nv.info._Z8decrypt2PcS_i --------------------------
	.section	.nv.info._Z8decrypt2PcS_i,"",@"SHT_CUDA_INFO"
	.sectionflags	@""
	.align	4


	//----- nvinfo : EIATTR_CUDA_API_VERSION
	.align		4
        /*0000*/ 	.byte	0x04, 0x37
        /*0002*/ 	.short	(.L_25 - .L_24)
.L_24:
        /*0004*/ 	.word	0x00000082


	//----- nvinfo : EIATTR_KPARAM_INFO
	.align		4
.L_25:
        /*0008*/ 	.byte	0x04, 0x17
        /*000a*/ 	.short	(.L_27 - .L_26)
.L_26:
        /*000c*/ 	.word	0x00000000
        /*0010*/ 	.short	0x0002
        /*0012*/ 	.short	0x0010
        /*0014*/ 	.byte	0x00, 0xf0, 0x11, 0x00


	//----- nvinfo : EIATTR_KPARAM_INFO
	.align		4
.L_27:
        /*0018*/ 	.byte	0x04, 0x17
        /*001a*/ 	.short	(.L_29 - .L_28)
.L_28:
        /*001c*/ 	.word	0x00000000
        /*0020*/ 	.short	0x0001
        /*0022*/ 	.short	0x0008
        /*0024*/ 	.byte	0x00, 0xf5, 0x21, 0x00


	//----- nvinfo : EIATTR_KPARAM_INFO
	.align		4
.L_29:
        /*0028*/ 	.byte	0x04, 0x17
        /*002a*/ 	.short	(.L_31 - .L_30)
.L_30:
        /*002c*/ 	.word	0x00000000
        /*0030*/ 	.short	0x0000
        /*0032*/ 	.short	0x0000
        /*0034*/ 	.byte	0x00, 0xf5, 0x21, 0x00


	//----- nvinfo : EIATTR_SPARSE_MMA_MASK
	.align		4
.L_31:
        /*0038*/ 	.byte	0x03, 0x50
        /*003a*/ 	.short	0x0000


	//----- nvinfo : EIATTR_MAXREG_COUNT
	.align		4
        /*003c*/ 	.byte	0x03, 0x1b
        /*003e*/ 	.short	0x00ff


	//----- nvinfo : EIATTR_MERCURY_ISA_VERSION
	.align		4
        /*0040*/ 	.byte	0x03, 0x5f
        /*0042*/ 	.short	0x0101


	//----- nvinfo : EIATTR_VRC_CTA_INIT_COUNT
	.align		4
        /*0044*/ 	.byte	0x02, 0x4a
	.zero		1
	.zero		1


	//----- nvinfo : EIATTR_EXIT_INSTR_OFFSETS
	.align		4
        /*0048*/ 	.byte	0x04, 0x1c
        /*004a*/ 	.short	(.L_33 - .L_32)


	//   ....[0]....
.L_32:
        /*004c*/ 	.word	0x00000070


	//   ....[1]....
        /*0050*/ 	.word	0x00000170


	//----- nvinfo : EIATTR_CBANK_PARAM_SIZE
	.align		4
.L_33:
        /*0054*/ 	.byte	0x03, 0x19
        /*0056*/ 	.short	0x0014


	//----- nvinfo : EIATTR_PARAM_CBANK
	.align		4
        /*0058*/ 	.byte	0x04, 0x0a
        /*005a*/ 	.short	(.L_35 - .L_34)
	.align		4
.L_34:
        /*005c*/ 	.word	index@(.nv.constant0._Z8decrypt2PcS_i)
        /*0060*/ 	.short	0x0380
        /*0062*/ 	.short	0x0014


	//----- nvinfo : EIATTR_SW_WAR
	.align		4
.L_35:
        /*0064*/ 	.byte	0x04, 0x36
        /*0066*/ 	.short	(.L_37 - .L_36)
.L_36:
        /*0068*/ 	.word	0x00000008
.L_37:


//--------------------- .nv.info._Z8decrypt1PcS_i --------------------------
	.section	.nv.info._Z8decrypt1PcS_i,"",@"SHT_CUDA_INFO"
	.sectionflags	@""
	.align	4


	//----- nvinfo : EIATTR_CUDA_API_VERSION
	.align		4
        /*0000*/ 	.byte	0x04, 0x37
        /*0002*/ 	.short	(.L_39 - .L_38)
.L_38:
        /*0004*/ 	.word	0x00000082


	//----- nvinfo : EIATTR_KPARAM_INFO
	.align		4
.L_39:
        /*0008*/ 	.byte	0x04, 0x17
        /*000a*/ 	.short	(.L_41 - .L_40)
.L_40:
        /*000c*/ 	.word	0x00000000
        /*0010*/ 	.short	0x0002
        /*0012*/ 	.short	0x0010
        /*0014*/ 	.byte	0x00, 0xf0, 0x11, 0x00


	//----- nvinfo : EIATTR_KPARAM_INFO
	.align		4
.L_41:
        /*0018*/ 	.byte	0x04, 0x17
        /*001a*/ 	.short	(.L_43 - .L_42)
.L_42:
        /*001c*/ 	.word	0x00000000
        /*0020*/ 	.short	0x0001
        /*0022*/ 	.short	0x0008
        /*0024*/ 	.byte	0x00, 0xf5, 0x21, 0x00


	//----- nvinfo : EIATTR_KPARAM_INFO
	.align		4
.L_43:
        /*0028*/ 	.byte	0x04, 0x17
        /*002a*/ 	.short	(.L_45 - .L_44)
.L_44:
        /*002c*/ 	.word	0x00000000
        /*0030*/ 	.short	0x0000
        /*0032*/ 	.short	0x0000
        /*0034*/ 	.byte	0x00, 0xf5, 0x21, 0x00


	//----- nvinfo : EIATTR_SPARSE_MMA_MASK
	.align		4
.L_45:
        /*0038*/ 	.byte	0x03, 0x50
        /*003a*/ 	.short	0x0000


	//----- nvinfo : EIATTR_MAXREG_COUNT
	.align		4
        /*003c*/ 	.byte	0x03, 0x1b
        /*003e*/ 	.short	0x00ff


	//----- nvinfo : EIATTR_MERCURY_ISA_VERSION
	.align		4
        /*0040*/ 	.byte	0x03, 0x5f
        /*0042*/ 	.short	0x0101


	//----- nvinfo : EIATTR_VRC_CTA_INIT_COUNT
	.align		4
        /*0044*/ 	.byte	0x02, 0x4a
	.zero		1
	.zero		1


	//----- nvinfo : EIATTR_EXIT_INSTR_OFFSETS
	.align		4
        /*0048*/ 	.byte	0x04, 0x1c
        /*004a*/ 	.short	(.L_47 - .L_46)


	//   ....[0]....
.L_46:
        /*004c*/ 	.word	0x00000070


	//   ....[1]....
        /*0050*/ 	.word	0x00000140


	//----- nvinfo : EIATTR_CBANK_PARAM_SIZE
	.align		4
.L_47:
        /*0054*/ 	.byte	0x03, 0x19
        /*0056*/ 	.short	0x0014


	//----- nvinfo : EIATTR_PARAM_CBANK
	.align		4
        /*0058*/ 	.byte	0x04, 0x0a
        /*005a*/ 	.short	(.L_49 - .L_48)
	.align		4
.L_48:
        /*005c*/ 	.word	index@(.nv.constant0._Z8decrypt1PcS_i)
        /*0060*/ 	.short	0x0380
        /*0062*/ 	.short	0x0014


	//----- nvinfo : EIATTR_SW_WAR
	.align		4
.L_49:
        /*0064*/ 	.byte	0x04, 0x36
        /*0066*/ 	.short	(.L_51 - .L_50)
.L_50:
        /*0068*/ 	.word	0x00000008
.L_51:


//--------------------- .nv.info._Z8encrypt2PcS_i --------------------------
	.section	.nv.info._Z8encrypt2PcS_i,"",@"SHT_CUDA_INFO"
	.sectionflags	@""
	.align	4


	//----- nvinfo : EIATTR_CUDA_API_VERSION
	.align		4
        /*0000*/ 	.byte	0x04, 0x37
        /*0002*/ 	.short	(.L_53 - .L_52)
.L_52:
        /*0004*/ 	.word	0x00000082


	//----- nvinfo : EIATTR_KPARAM_INFO
	.align		4
.L_53:
        /*0008*/ 	.byte	0x04, 0x17
        /*000a*/ 	.short	(.L_55 - .L_54)
.L_54:
        /*000c*/ 	.word	0x00000000
        /*0010*/ 	.short	0x0002
        /*0012*/ 	.short	0x0010
        /*0014*/ 	.byte	0x00, 0xf0, 0x11, 0x00


	//----- nvinfo : EIATTR_KPARAM_INFO
	.align		4
.L_55:
        /*0018*/ 	.byte	0x04, 0x17
        /*001a*/ 	.short	(.L_57 - .L_56)
.L_56:
        /*001c*/ 	.word	0x00000000
        /*0020*/ 	.short	0x0001
        /*0022*/ 	.short	0x0008
        /*0024*/ 	.byte	0x00, 0xf5, 0x21, 0x00


	//----- nvinfo : EIATTR_KPARAM_INFO
	.align		4
.L_57:
        /*0028*/ 	.byte	0x04, 0x17
        /*002a*/ 	.short	(.L_59 - .L_58)
.L_58:
        /*002c*/ 	.word	0x00000000
        /*0030*/ 	.short	0x0000
        /*0032*/ 	.short	0x0000
        /*0034*/ 	.byte	0x00, 0xf5, 0x21, 0x00


	//----- nvinfo : EIATTR_SPARSE_MMA_MASK
	.align		4
.L_59:
        /*0038*/ 	.byte	0x03, 0x50
        /*003a*/ 	.short	0x0000


	//----- nvinfo : EIATTR_MAXREG_COUNT
	.align		4
        /*003c*/ 	.byte	0x03, 0x1b
        /*003e*/ 	.short	0x00ff


	//----- nvinfo : EIATTR_MERCURY_ISA_VERSION
	.align		4
        /*0040*/ 	.byte	0x03, 0x5f
        /*0042*/ 	.short	0x0101


	//----- nvinfo : EIATTR_VRC_CTA_INIT_COUNT
	.align		4
        /*0044*/ 	.byte	0x02, 0x4a
	.zero		1
	.zero		1


	//----- nvinfo : EIATTR_EXIT_INSTR_OFFSETS
	.align		4
        /*0048*/ 	.byte	0x04, 0x1c
        /*004a*/ 	.short	(.L_61 - .L_60)


	//   ....[0]....
.L_60:
        /*004c*/ 	.word	0x00000070


	//   ....[1]....
        /*0050*/ 	.word	0x00000150


	//----- nvinfo : EIATTR_CBANK_PARAM_SIZE
	.align		4
.L_61:
        /*0054*/ 	.byte	0x03, 0x19
        /*0056*/ 	.short	0x0014


	//----- nvinfo : EIATTR_PARAM_CBANK
	.align		4
        /*0058*/ 	.byte	0x04, 0x0a
        /*005a*/ 	.short	(.L_63 - .L_62)
	.align		4
.L_62:
        /*005c*/ 	.word	index@(.nv.constant0._Z8encrypt2PcS_i)
        /*0060*/ 	.short	0x0380
        /*0062*/ 	.short	0x0014


	//----- nvinfo : EIATTR_SW_WAR
	.align		4
.L_63:
        /*0064*/ 	.byte	0x04, 0x36
        /*0066*/ 	.short	(.L_65 - .L_64)
.L_64:
        /*0068*/ 	.word	0x00000008
.L_65:


//--------------------- .nv.info._Z8encrypt1PcS_i --------------------------
	.section	.nv.info._Z8encrypt1PcS_i,"",@"SHT_CUDA_INFO"
	.sectionflags	@""
	.align	4


	//----- nvinfo : EIATTR_CUDA_API_VERSION
	.align		4
        /*0000*/ 	.byte	0x04, 0x37
        /*0002*/ 	.short	(.L_67 - .L_66)
.L_66:
        /*0004*/ 	.word	0x00000082


	//----- nvinfo : EIATTR_KPARAM_INFO
	.align		4
.L_67:
        /*0008*/ 	.byte	0x04, 0x17
        /*000a*/ 	.short	(.L_69 - .L_68)
.L_68:
        /*000c*/ 	.word	0x00000000
        /*0010*/ 	.short	0x0002
        /*0012*/ 	.short	0x0010
        /*0014*/ 	.byte	0x00, 0xf0, 0x11, 0x00


	//----- nvinfo : EIATTR_KPARAM_INFO
	.align		4
.L_69:
        /*0018*/ 	.byte	0x04, 0x17
        /*001a*/ 	.short	(.L_71 - .L_70)
.L_70:
        /*001c*/ 	.word	0x00000000
        /*0020*/ 	.short	0x0001
        /*0022*/ 	.short	0x0008
        /*0024*/ 	.byte	0x00, 0xf5, 0x21, 0x00


	//----- nvinfo : EIATTR_KPARAM_INFO
	.align		4
.L_71:
        /*0028*/ 	.byte	0x04, 0x17
        /*002a*/ 	.short	(.L_73 - .L_72)
.L_72:
        /*002c*/ 	.word	0x00000000
        /*0030*/ 	.short	0x0000
        /*0032*/ 	.short	0x0000
        /*0034*/ 	.byte	0x00, 0xf5, 0x21, 0x00


	//----- nvinfo : EIATTR_SPARSE_MMA_MASK
	.align		4
.L_73:
        /*0038*/ 	.byte	0x03, 0x50
        /*003a*/ 	.short	0x0000


	//----- nvinfo : EIATTR_MAXREG_COUNT
	.align		4
        /*003c*/ 	.byte	0x03, 0x1b
        /*003e*/ 	.short	0x00ff


	//----- nvinfo : EIATTR_MERCURY_ISA_VERSION
	.align		4
        /*0040*/ 	.byte	0x03, 0x5f
        /*0042*/ 	.short	0x0101


	//----- nvinfo : EIATTR_VRC_CTA_INIT_COUNT
	.align		4
        /*0044*/ 	.byte	0x02, 0x4a
	.zero		1
	.zero		1


	//----- nvinfo : EIATTR_EXIT_INSTR_OFFSETS
	.align		4
        /*0048*/ 	.byte	0x04, 0x1c
        /*004a*/ 	.short	(.L_75 - .L_74)


	//   ....[0]....
.L_74:
        /*004c*/ 	.word	0x00000070


	//   ....[1]....
        /*0050*/ 	.word	0x00000140


	//----- nvinfo : EIATTR_CBANK_PARAM_SIZE
	.align		4
.L_75:
        /*0054*/ 	.byte	0x03, 0x19
        /*0056*/ 	.short	0x0014


	//----- nvinfo : EIATTR_PARAM_CBANK
	.align		4
        /*0058*/ 	.byte	0x04, 0x0a
        /*005a*/ 	.short	(.L_77 - .L_76)
	.align		4
.L_76:
        /*005c*/ 	.word	index@(.nv.constant0._Z8encrypt1PcS_i)
        /*0060*/ 	.short	0x0380
        /*0062*/ 	.short	0x0014


	//----- nvinfo : EIATTR_SW_WAR
	.align		4
.L_77:
        /*0064*/ 	.byte	0x04, 0x36
        /*0066*/ 	.short	(.L_79 - .L_78)
.L_78:
        /*0068*/ 	.word	0x00000008
.L_79:


//--------------------- .nv.callgraph             --------------------------
	.section	.nv.callgraph,"",@"SHT_CUDA_CALLGRAPH"
	.align	4
	.sectionentsize	8
	.align		4
        /*0000*/ 	.word	0x00000000
	.align		4
        /*0004*/ 	.word	0xffffffff
	.align		4
        /*0008*/ 	.word	0x00000000
	.align		4
        /*000c*/ 	.word	0xfffffffe
	.align		4
        /*0010*/ 	.word	0x00000000
	.align		4
        /*0014*/ 	.word	0xfffffffd
	.align		4
        /*0018*/ 	.word	0x00000000
	.align		4
        /*001c*/ 	.word	0xfffffffc


//--------------------- .text._Z8decrypt2PcS_i    --------------------------
	.section	.text._Z8decrypt2PcS_i,"ax",@progbits
	.align	128
        .global         _Z8decrypt2PcS_i
        .type           _Z8decrypt2PcS_i,@function
        .size           _Z8decrypt2PcS_i,(.L_x_4 - _Z8decrypt2PcS_i)
        .other          _Z8decrypt2PcS_i,@"STO_CUDA_ENTRY STV_DEFAULT"
_Z8decrypt2PcS_i:
.text._Z8decrypt2PcS_i:
[----:B------:R-:W-:Y:S01]  /*0000*/  LDC R1, c[0x0][0x37c] ;  /* 0x0000df00ff017b82 */ /* 0x000fe20000000800 */
[----:B------:R-:W0:Y:S07]  /*0010*/  S2R R4, SR_TID.X ;  /* 0x0000000000047919 */ /* 0x000e2e0000002100 */
[----:B------:R-:W0:Y:S01]  /*0020*/  S2UR UR4, SR_CTAID.X ;  /* 0x00000000000479c3 */ /* 0x000e220000002500 */
[----:B------:R-:W1:Y:S07]  /*0030*/  LDCU UR5, c[0x0][0x390] ;  /* 0x00007200ff0577ac */ /* 0x000e6e0008000800 */
[----:B------:R-:W0:Y:S02]  /*0040*/  LDC R3, c[0x0][0x360] ;  /* 0x0000d800ff037b82 */ /* 0x000e240000000800 */
[----:B0-----:R-:W-:-:S05]  /*0050*/  IMAD R4, R3, UR4, R4 ;  /* 0x0000000403047c24 */ /* 0x001fca000f8e0204 */
[----:B-1----:R-:W-:-:S13]  /*0060*/  ISETP.GE.AND P0, PT, R4, UR5, PT ;  /* 0x0000000504007c0c */ /* 0x002fda000bf06270 */
[----:B------:R-:W-:Y:S05]  /*0070*/  @P0 EXIT ;  /* 0x000000000000094d */ /* 0x000fea0003800000 */
[----:B------:R-:W0:Y:S01]  /*0080*/  LDCU.128 UR8, c[0x0][0x380] ;  /* 0x00007000ff0877ac */ /* 0x000e220008000c00 */
[----:B------:R-:W-:Y:S01]  /*0090*/  SHF.R.S32.HI R5, RZ, 0x1f, R4 ;  /* 0x0000001fff057819 */ /* 0x000fe20000011404 */
[----:B------:R-:W1:Y:S01]  /*00a0*/  LDCU.64 UR4, c[0x0][0x358] ;  /* 0x00006b00ff0477ac */ /* 0x000e620008000a00 */
[----:B0-----:R-:W-:-:S04]  /*00b0*/  IADD3 R2, P0, PT, R4, UR8, RZ ;  /* 0x0000000804027c10 */ /* 0x001fc8000ff1e0ff */
[----:B------:R-:W-:-:S05]  /*00c0*/  IADD3.X R3, PT, PT, R5, UR9, RZ, P0, !PT ;  /* 0x0000000905037c10 */ /* 0x000fca00087fe4ff */
[----:B-1----:R-:W2:Y:S01]  /*00d0*/  LDG.E.U8 R2, desc[UR4][R2.64] ;  /* 0x0000000402027981 */ /* 0x002ea2000c1e1100 */
[----:B------:R-:W-:Y:S01]  /*00e0*/  IMAD.MOV R7, RZ, RZ, -R4 ;  /* 0x000000ffff077224 */ /* 0x000fe200078e0a04 */
[----:B------:R-:W-:-:S04]  /*00f0*/  IADD3 R4, P1, PT, R4, UR10, RZ ;  /* 0x0000000a04047c10 */ /* 0x000fc8000ff3e0ff */
[----:B------:R-:W-:Y:S02]  /*0100*/  PRMT R7, R7, 0x7710, RZ ;  /* 0x0000771007077816 */ /* 0x000fe400000000ff */
[----:B------:R-:W-:-:S03]  /*0110*/  IADD3.X R5, PT, PT, R5, UR11, RZ, P1, !PT ;  /* 0x0000000b05057c10 */ /* 0x000fc60008ffe4ff */
[----:B--2---:R-:W-:-:S05]  /*0120*/  IMAD.IADD R7, R2, 0x1, R7 ;  /* 0x0000000102077824 */ /* 0x004fca00078e0207 */
[----:B------:R-:W-:-:S04]  /*0130*/  PRMT R0, R7, 0x8880, RZ ;  /* 0x0000888007007816 */ /* 0x000fc800000000ff */
[----:B------:R-:W-:-:S13]  /*0140*/  ISETP.GE.AND P0, PT, R0, 0x61, PT ;  /* 0x000000610000780c */ /* 0x000fda0003f06270 */
[----:B------:R-:W-:-:S05]  /*0150*/  @!P0 VIADD R7, R7, 0x1a ;  /* 0x0000001a07078836 */ /* 0x000fca0000000000 */
[----:B------:R-:W-:Y:S01]  /*0160*/  STG.E.U8 desc[UR4][R4.64], R7 ;  /* 0x0000000704007986 */ /* 0x000fe2000c101104 */
[----:B------:R-:W-:Y:S05]  /*0170*/  EXIT ;  /* 0x000000000000794d */ /* 0x000fea0003800000 */
.L_x_0:
[----:B------:R-:W-:-:S00]  /*0180*/  BRA `(.L_x_0) ;  /* 0xfffffffc00fc7947 */ /* 0x000fc0000383ffff */
[----:B------:R-:W-:-:S00]  /*0190*/  NOP ;  /* 0x0000000000007918 */ /* 0x000fc00000000000 */
        /* <DEDUP_REMOVED lines=14> */
.L_x_4:


//--------------------- .text._Z8decrypt1PcS_i    --------------------------
	.section	.text._Z8decrypt1PcS_i,"ax",@progbits
	.align	128
        .global         _Z8decrypt1PcS_i
        .type           _Z8decrypt1PcS_i,@function
        .size           _Z8decrypt1PcS_i,(.L_x_5 - _Z8decrypt1PcS_i)
        .other          _Z8decrypt1PcS_i,@"STO_CUDA_ENTRY STV_DEFAULT"
_Z8decrypt1PcS_i:
.text._Z8decrypt1PcS_i:
        /* <DEDUP_REMOVED lines=14> */
[----:B------:R-:W-:-:S04]  /*00e0*/  IADD3 R4, P1, PT, R4, UR10, RZ ;  /* 0x0000000a04047c10 */ /* 0x000fc8000ff3e0ff */
[----:B------:R-:W-:Y:S01]  /*00f0*/  IADD3.X R5, PT, PT, R5, UR11, RZ, P1, !PT ;  /* 0x0000000b05057c10 */ /* 0x000fe20008ffe4ff */
[C---:B--2---:R-:W-:Y:S01]  /*0100*/  VIADD R0, R2.reuse, 0xffffffff ;  /* 0xffffffff02007836 */ /* 0x044fe20000000000 */
[----:B------:R-:W-:-:S04]  /*0110*/  ISETP.NE.AND P0, PT, R2, 0x61, PT ;  /* 0x000000610200780c */ /* 0x000fc80003f05270 */
[----:B------:R-:W-:-:S05]  /*0120*/  SEL R7, R0, 0x7a, P0 ;  /* 0x0000007a00077807 */ /* 0x000fca0000000000 */
[----:B------:R-:W-:Y:S01]  /*0130*/  STG.E.U8 desc[UR4][R4.64], R7 ;  /* 0x0000000704007986 */ /* 0x000fe2000c101104 */
[----:B------:R-:W-:Y:S05]  /*0140*/  EXIT ;  /* 0x000000000000794d */ /* 0x000fea0003800000 */
.L_x_1:
        /* <DEDUP_REMOVED lines=11> */
.L_x_5:


//--------------------- .text._Z8encrypt2PcS_i    --------------------------
	.section	.text._Z8encrypt2PcS_i,"ax",@progbits
	.align	128
        .global         _Z8encrypt2PcS_i
        .type           _Z8encrypt2PcS_i,@function
        .size           _Z8encrypt2PcS_i,(.L_x_6 - _Z8encrypt2PcS_i)
        .other          _Z8encrypt2PcS_i,@"STO_CUDA_ENTRY STV_DEFAULT"
_Z8encrypt2PcS_i:
.text._Z8encrypt2PcS_i:
        /* <DEDUP_REMOVED lines=12> */
[----:B------:R-:W-:-:S06]  /*00c0*/  IADD3.X R3, PT, PT, R5, UR9, RZ, P0, !PT ;  /* 0x0000000905037c10 */ /* 0x000fcc00087fe4ff */
[----:B-1----:R-:W2:Y:S02]  /*00d0*/  LDG.E.U8 R3, desc[UR4][R2.64] ;  /* 0x0000000402037981 */ /* 0x002ea4000c1e1100 */
[C---:B--2---:R-:W-:Y:S01]  /*00e0*/  IMAD.IADD R7, R4.reuse, 0x1, R3 ;  /* 0x0000000104077824 */ /* 0x044fe200078e0203 */
[----:B------:R-:W-:-:S04]  /*00f0*/  IADD3 R4, P1, PT, R4, UR10, RZ ;  /* 0x0000000a04047c10 */ /* 0x000fc8000ff3e0ff */
[----:B------:R-:W-:Y:S02]  /*0100*/  PRMT R0, R7, 0x8880, RZ ;  /* 0x0000888007007816 */ /* 0x000fe400000000ff */
[----:B------:R-:W-:Y:S02]  /*0110*/  IADD3.X R5, PT, PT, R5, UR11, RZ, P1, !PT ;  /* 0x0000000b05057c10 */ /* 0x000fe40008ffe4ff */
[----:B------:R-:W-:-:S13]  /*0120*/  ISETP.GT.AND P0, PT, R0, 0x7a, PT ;  /* 0x0000007a0000780c */ /* 0x000fda0003f04270 */
[----:B------:R-:W-:-:S05]  /*0130*/  @P0 VIADD R7, R7, 0xffffffe6 ;  /* 0xffffffe607070836 */ /* 0x000fca0000000000 */
[----:B------:R-:W-:Y:S01]  /*0140*/  STG.E.U8 desc[UR4][R4.64], R7 ;  /* 0x0000000704007986 */ /* 0x000fe2000c101104 */
[----:B------:R-:W-:Y:S05]  /*0150*/  EXIT ;  /* 0x000000000000794d */ /* 0x000fea0003800000 */
.L_x_2:
        /* <DEDUP_REMOVED lines=10> */
.L_x_6:


//--------------------- .text._Z8encrypt1PcS_i    --------------------------
	.section	.text._Z8encrypt1PcS_i,"ax",@progbits
	.align	128
        .global         _Z8encrypt1PcS_i
        .type           _Z8encrypt1PcS_i,@function
        .size           _Z8encrypt1PcS_i,(.L_x_7 - _Z8encrypt1PcS_i)
        .other          _Z8encrypt1PcS_i,@"STO_CUDA_ENTRY STV_DEFAULT"
_Z8encrypt1PcS_i:
.text._Z8encrypt1PcS_i:
        /* <DEDUP_REMOVED lines=21> */
.L_x_3:
        /* <DEDUP_REMOVED lines=11> */
.L_x_7:


//--------------------- .nv.shared.reserved.0     --------------------------
	.section	.nv.shared.reserved.0,"aw",@nobits
	.weak		__nv_reservedSMEM_offset_0_alias
	.size		__nv_reservedSMEM_offset_0_alias, 0, 64
	.other		__nv_reservedSMEM_offset_0_alias,@"STO_CUDA_RESERVED_SHARED STV_DEFAULT"
__nv_reservedSMEM_offset_0_alias:
	.zero		0
	.zero		64


//--------------------- .nv.constant0._Z8decrypt2PcS_i --------------------------
	.section	.nv.constant0._Z8decrypt2PcS_i,"a",@progbits
	.sectionflags	@""
	.align	4
.nv.constant0._Z8decrypt2PcS_i:
	.zero		916


//--------------------- .nv.constant0._Z8decrypt1PcS_i --------------------------
	.section	.nv.constant0._Z8decrypt1PcS_i,"a",@progbits
	.sectionflags	@""
	.align	4
.nv.constant0._Z8decrypt1PcS_i:
	.zero		916


//--------------------- .nv.constant0._Z8encrypt2PcS_i --------------------------
	.section	.nv.constant0._Z8encrypt2PcS_i,"a",@progbits
	.sectionflags	@""
	.align	4
.nv.constant0._Z8encrypt2PcS_i:
	.zero		916


//--------------------- .nv.constant0._Z8encrypt1PcS_i --------------------------
	.section	.nv.constant0._Z8encrypt1PcS_i,"a",@progbits
	.sectionflags	@""
	.align	4
.nv.constant0._Z8encrypt1PcS_i:
	.zero		916


//--------------------- SYMBOLS --------------------------

	.type		.nv.reservedSmem.offset0,@object
	.size		.nv.reservedSmem.offset0,0x4
